	.headerflags	@"EF_CUDA_TEXMODE_UNIFIED EF_CUDA_64BIT_ADDRESS EF_CUDA_ACCELERATORS EF_CUDA_SM90 EF_CUDA_VIRTUAL_SM(EF_CUDA_SM90)"
	.elftype	@"ET_EXEC"


//--------------------- .nv.info                  --------------------------
	.section	.nv.info,"",@"SHT_CUDA_INFO"
	.align	4


	//----- nvinfo : EIATTR_REGCOUNT
	.align		4
        /*0000*/ 	.byte	0x04, 0x2f
        /*0002*/ 	.short	(.L_1 - .L_0)
	.align		4
.L_0:
        /*0004*/ 	.word	index@(triton_poi_fused_convolution_22)
        /*0008*/ 	.word	0x0000000a


	//----- nvinfo : EIATTR_MIN_STACK_SIZE
	.align		4
.L_1:
        /*000c*/ 	.byte	0x04, 0x12
        /*000e*/ 	.short	(.L_3 - .L_2)
	.align		4
.L_2:
        /*0010*/ 	.word	index@(triton_poi_fused_convolution_22)
        /*0014*/ 	.word	0x00000000


	//----- nvinfo : EIATTR_FRAME_SIZE
	.align		4
.L_3:
        /*0018*/ 	.byte	0x04, 0x11
        /*001a*/ 	.short	(.L_5 - .L_4)
	.align		4
.L_4:
        /*001c*/ 	.word	index@(triton_poi_fused_convolution_22)
        /*0020*/ 	.word	0x00000000


	//----- nvinfo : EIATTR_MIN_STACK_SIZE
	.align		4
.L_5:
        /*0024*/ 	.byte	0x04, 0x12
        /*0026*/ 	.short	(.L_7 - .L_6)
	.align		4
.L_6:
        /*0028*/ 	.word	index@(triton_poi_fused_convolution_22)
        /*002c*/ 	.word	0x00000000
.L_7:


//--------------------- .nv.info.triton_poi_fused_convolution_22 --------------------------
	.section	.nv.info.triton_poi_fused_convolution_22,"",@"SHT_CUDA_INFO"
	.sectionflags	@""
	.align	4


	//----- nvinfo : EIATTR_CUDA_API_VERSION
	.align		4
        /*0000*/ 	.byte	0x04, 0x37
        /*0002*/ 	.short	(.L_9 - .L_8)
.L_8:
        /*0004*/ 	.word	0x0000007c


	//----- nvinfo : EIATTR_KPARAM_INFO
	.align		4
.L_9:
        /*0008*/ 	.byte	0x04, 0x17
        /*000a*/ 	.short	(.L_11 - .L_10)
.L_10:
        /*000c*/ 	.word	0x00000000
        /*0010*/ 	.short	0x0002
        /*0012*/ 	.short	0x0010
        /*0014*/ 	.byte	0x00, 0xf0, 0x11, 0x00


	//----- nvinfo : EIATTR_KPARAM_INFO
	.align		4
.L_11:
        /*0018*/ 	.byte	0x04, 0x17
        /*001a*/ 	.short	(.L_13 - .L_12)
.L_12:
        /*001c*/ 	.word	0x00000000
        /*0020*/ 	.short	0x0001
        /*0022*/ 	.short	0x0008
        /*0024*/ 	.byte	0x00, 0xf4, 0x21, 0x00


	//----- nvinfo : EIATTR_KPARAM_INFO
	.align		4
.L_13:
        /*0028*/ 	.byte	0x04, 0x17
        /*002a*/ 	.short	(.L_15 - .L_14)
.L_14:
        /*002c*/ 	.word	0x00000000
        /*0030*/ 	.short	0x0000
        /*0032*/ 	.short	0x0000
        /*0034*/ 	.byte	0x00, 0xf4, 0x21, 0x00


	//----- nvinfo : EIATTR_SPARSE_MMA_MASK
	.align		4
.L_15:
        /*0038*/ 	.byte	0x03, 0x50
        /*003a*/ 	.short	0x0000


	//----- nvinfo : EIATTR_MAXREG_COUNT
	.align		4
        /*003c*/ 	.byte	0x03, 0x1b
        /*003e*/ 	.short	0x00ff


	//----- nvinfo : EIATTR_EXIT_INSTR_OFFSETS
	.align		4
        /*0040*/ 	.byte	0x04, 0x1c
        /*0042*/ 	.short	(.L_17 - .L_16)


	//   ....[0]....
.L_16:
        /*0044*/ 	.word	0x00000100


	//   ....[1]....
        /*0048*/ 	.word	0x00000120


	//----- nvinfo : EIATTR_REQNTID
	.align		4
.L_17:
        /*004c*/ 	.byte	0x04, 0x10
        /*004e*/ 	.short	(.L_19 - .L_18)
.L_18:
        /*0050*/ 	.word	0x00000080
        /*0054*/ 	.word	0x00000001
        /*0058*/ 	.word	0x00000001


	//----- nvinfo : EIATTR_CBANK_PARAM_SIZE
	.align		4
.L_19:
        /*005c*/ 	.byte	0x03, 0x19
        /*005e*/ 	.short	0x0014


	//----- nvinfo : EIATTR_PARAM_CBANK
	.align		4
        /*0060*/ 	.byte	0x04, 0x0a
        /*0062*/ 	.short	(.L_21 - .L_20)
	.align		4
.L_20:
        /*0064*/ 	.word	index@(.nv.constant0.triton_poi_fused_convolution_22)
        /*0068*/ 	.short	0x0210
        /*006a*/ 	.short	0x0014


	//----- nvinfo : EIATTR_SW_WAR
	.align		4
.L_21:
        /*006c*/ 	.byte	0x04, 0x36
        /*006e*/ 	.short	(.L_23 - .L_22)
.L_22:
        /*0070*/ 	.word	0x00000008
.L_23:


//--------------------- .nv.callgraph             --------------------------
	.section	.nv.callgraph,"",@"SHT_CUDA_CALLGRAPH"
	.align	4
	.sectionentsize	8
	.align		4
        /*0000*/ 	.word	0x00000000
	.align		4
        /*0004*/ 	.word	0xffffffff
	.align		4
        /*0008*/ 	.word	0x00000000
	.align		4
        /*000c*/ 	.word	0xfffffffe
	.align		4
        /*0010*/ 	.word	0x00000000
	.align		4
        /*0014*/ 	.word	0xfffffffd
	.align		4
        /*0018*/ 	.word	0x00000000
	.align		4
        /*001c*/ 	.word	0xfffffffc


//--------------------- .text.triton_poi_fused_convolution_22 --------------------------
	.section	.text.triton_poi_fused_convolution_22,"ax",@progbits
	.align	128
        .global         triton_poi_fused_convolution_22
        .type           triton_poi_fused_convolution_22,@function
        .size           triton_poi_fused_convolution_22,(.L_x_1 - triton_poi_fused_convolution_22)
        .other          triton_poi_fused_convolution_22,@"STO_CUDA_ENTRY STV_DEFAULT"
triton_poi_fused_convolution_22:
.text.triton_poi_fused_convolution_22:
[----:B------:R-:W0:Y:S02]  /*0000*/  LDC R1, c[0x0][0x28] ;  /* 0x00000a00ff017b82 */ /* 0x000e240000000800 */
[----:B------:R-:W1:Y:S01]  /*0010*/  S2R R0, SR_TID.X ;  /* 0x0000000000007919 */ /* 0x000e620000002100 */
[----:B------:R-:W2:Y:S01]  /*0020*/  LDC.64 R2, c[0x0][0x210] ;  /* 0x00008400ff027b82 */ /* 0x000ea20000000a00 */
[----:B------:R-:W-:Y:S01]  /*0030*/  ULDC.64 UR4, c[0x0][0x208] ;  /* 0x0000820000047ab9 */ /* 0x000fe20000000a00 */
[----:B------:R-:W3:Y:S06]  /*0040*/  S2R R7, SR_CTAID.X ;  /* 0x0000000000077919 */ /* 0x000eec0000002500 */
[----:B------:R-:W4:Y:S01]  /*0050*/  LDC.64 R4, c[0x0][0x218] ;  /* 0x00008600ff047b82 */ /* 0x000f220000000a00 */
[----:B-1----:R-:W-:Y:S01]  /*0060*/  SHF.L.U32 R0, R0, 0x1, RZ ;  /* 0x0000000100007819 */ /* 0x002fe200000006ff */
[----:B----4-:R-:W4:Y:S03]  /*0070*/  LDG.E R4, desc[UR4][R4.64] ;  /* 0x0000000404047981 */ /* 0x010f26000c1e1900 */
[----:B------:R-:W-:-:S04]  /*0080*/  LOP3.LUT R0, R0, 0xfe, RZ, 0xc0, !PT ;  /* 0x000000fe00007812 */ /* 0x000fc800078ec0ff */
[----:B---3--:R-:W-:-:S04]  /*0090*/  LEA R7, R7, R0, 0x8 ;  /* 0x0000000007077211 */ /* 0x008fc800078e40ff */
[C---:B------:R-:W-:Y:S01]  /*00a0*/  ISETP.GE.AND P0, PT, R7.reuse, 0x400, PT ;  /* 0x000004000700780c */ /* 0x040fe20003f06270 */
[----:B--2---:R-:W-:Y:S01]  /*00b0*/  IMAD.WIDE R2, R7, 0x4, R2 ;  /* 0x0000000407027825 */ /* 0x004fe200078e0202 */
[----:B------:R-:W-:-:S11]  /*00c0*/  CS2R R6, SRZ ;  /* 0x0000000000067805 */ /* 0x000fd6000001ff00 */
[----:B------:R-:W4:Y:S02]  /*00d0*/  @!P0 LDG.E.64 R6, desc[UR4][R2.64] ;  /* 0x0000000402068981 */ /* 0x000f24000c1e1b00 */
[C---:B----4-:R-:W-:Y:S01]  /*00e0*/  FADD R6, R4.reuse, R6 ;  /* 0x0000000604067221 */ /* 0x050fe20000000000 */
[----:B------:R-:W-:Y:S01]  /*00f0*/  FADD R7, R4, R7 ;  /* 0x0000000704077221 */ /* 0x000fe20000000000 */
[----:B------:R-:W-:Y:S06]  /*0100*/  @P0 EXIT ;  /* 0x000000000000094d */ /* 0x000fec0003800000 */
[----:B------:R-:W-:Y:S01]  /*0110*/  STG.E.64 desc[UR4][R2.64], R6 ;  /* 0x0000000602007986 */ /* 0x000fe2000c101b04 */
[----:B------:R-:W-:Y:S05]  /*0120*/  EXIT ;  /* 0x000000000000794d */ /* 0x000fea0003800000 */
.L_x_0:
[----:B------:R-:W-:-:S00]  /*0130*/  BRA `(.L_x_0) ;  /* 0xfffffffc00fc7947 */ /* 0x000fc0000383ffff */
[----:B------:R-:W-:-:S00]  /*0140*/  NOP ;  /* 0x0000000000007918 */ /* 0x000fc00000000000 */
        /* <DEDUP_REMOVED lines=11> */
.L_x_1:


//--------------------- .nv.constant0.triton_poi_fused_convolution_22 --------------------------
	.section	.nv.constant0.triton_poi_fused_convolution_22,"a",@progbits
	.sectionflags	@""
	.align	4
.nv.constant0.triton_poi_fused_convolution_22:
	.zero		548
